//
// Generated by NVIDIA NVVM Compiler
//
// Compiler Build ID: CL-36424714
// Cuda compilation tools, release 13.0, V13.0.88
// Based on NVVM 20.0.0
//

.version 9.0
.target sm_100
.address_size 64

	// .globl	_Z15MatrixMulKernelPiS_S_i
// _ZZ15MatrixMulKernelPiS_S_iE3Mds has been demoted
// _ZZ15MatrixMulKernelPiS_S_iE3Nds has been demoted

.visible .entry _Z15MatrixMulKernelPiS_S_i(
	.param .u64 .ptr .align 1 _Z15MatrixMulKernelPiS_S_i_param_0,
	.param .u64 .ptr .align 1 _Z15MatrixMulKernelPiS_S_i_param_1,
	.param .u64 .ptr .align 1 _Z15MatrixMulKernelPiS_S_i_param_2,
	.param .u32 _Z15MatrixMulKernelPiS_S_i_param_3
)
{
	.reg .pred 	%p<10>;
	.reg .b32 	%r<260>;
	.reg .b64 	%rd<48>;
	// demoted variable
	.shared .align 4 .b8 _ZZ15MatrixMulKernelPiS_S_iE3Mds[16];
	// demoted variable
	.shared .align 4 .b8 _ZZ15MatrixMulKernelPiS_S_iE3Nds[16];
	ld.param.u64 	%rd4, [_Z15MatrixMulKernelPiS_S_i_param_0];
	ld.param.u64 	%rd5, [_Z15MatrixMulKernelPiS_S_i_param_1];
	ld.param.u32 	%r61, [_Z15MatrixMulKernelPiS_S_i_param_3];
	cvta.to.global.u64 	%rd1, %rd5;
	cvta.to.global.u64 	%rd2, %rd4;
	mov.u32 	%r63, %ctaid.x;
	mov.u32 	%r64, %ctaid.y;
	mov.u32 	%r1, %tid.x;
	mov.u32 	%r2, %tid.y;
	shl.b32 	%r65, %r64, 1;
	add.s32 	%r3, %r65, %r2;
	shl.b32 	%r4, %r63, 1;
	add.s32 	%r5, %r4, %r1;
	shr.u32 	%r66, %r61, 31;
	add.s32 	%r67, %r61, %r66;
	shr.s32 	%r6, %r67, 1;
	setp.lt.s32 	%p1, %r61, 2;
	mov.b32 	%r259, 0;
	@%p1 bra 	$L__BB0_12;
	mad.lo.s32 	%r7, %r61, %r3, %r1;
	shl.b32 	%r70, %r2, 3;
	mov.u32 	%r71, _ZZ15MatrixMulKernelPiS_S_iE3Mds;
	add.s32 	%r8, %r71, %r70;
	shl.b32 	%r72, %r1, 2;
	add.s32 	%r9, %r8, %r72;
	mov.u32 	%r73, _ZZ15MatrixMulKernelPiS_S_iE3Nds;
	add.s32 	%r11, %r73, %r72;
	add.s32 	%r10, %r11, %r70;
	add.s32 	%r74, %r6, -1;
	setp.lt.u32 	%p2, %r74, 7;
	mov.b32 	%r254, 0;
	mov.u32 	%r259, %r254;
	@%p2 bra 	$L__BB0_4;
	and.b32  	%r76, %r6, 1073741816;
	neg.s32 	%r248, %r76;
	add.s32 	%r77, %r2, 14;
	mad.lo.s32 	%r78, %r61, %r77, %r1;
	add.s32 	%r246, %r78, %r4;
	add.s32 	%r79, %r2, 12;
	mad.lo.s32 	%r80, %r61, %r79, %r1;
	add.s32 	%r245, %r80, %r4;
	add.s32 	%r81, %r2, 10;
	mad.lo.s32 	%r82, %r61, %r81, %r1;
	add.s32 	%r244, %r82, %r4;
	add.s32 	%r83, %r2, 8;
	mad.lo.s32 	%r84, %r61, %r83, %r1;
	add.s32 	%r243, %r84, %r4;
	add.s32 	%r85, %r2, 6;
	mad.lo.s32 	%r86, %r61, %r85, %r1;
	add.s32 	%r242, %r86, %r4;
	add.s32 	%r87, %r2, 4;
	mad.lo.s32 	%r88, %r61, %r87, %r1;
	add.s32 	%r241, %r88, %r4;
	add.s32 	%r89, %r2, 2;
	mad.lo.s32 	%r90, %r61, %r89, %r1;
	add.s32 	%r240, %r90, %r4;
	mad.lo.s32 	%r91, %r2, %r61, %r1;
	add.s32 	%r239, %r91, %r4;
	mov.b32 	%r259, 0;
	mov.u32 	%r247, %r7;
$L__BB0_3:
	.pragma "nounroll";
	and.b32  	%r254, %r6, 1073741816;
	mul.wide.s32 	%rd6, %r247, 4;
	add.s64 	%rd7, %rd2, %rd6;
	ld.global.u32 	%r92, [%rd7];
	st.shared.u32 	[%r9], %r92;
	mul.wide.u32 	%rd8, %r239, 4;
	add.s64 	%rd9, %rd1, %rd8;
	ld.global.u32 	%r93, [%rd9];
	st.shared.u32 	[%r10], %r93;
	bar.sync 	0;
	ld.shared.u32 	%r94, [%r8];
	ld.shared.u32 	%r95, [%r11];
	mad.lo.s32 	%r96, %r95, %r94, %r259;
	ld.shared.u32 	%r97, [%r8+4];
	ld.shared.u32 	%r98, [%r11+8];
	mad.lo.s32 	%r99, %r98, %r97, %r96;
	bar.sync 	0;
	ld.global.u32 	%r100, [%rd7+8];
	st.shared.u32 	[%r9], %r100;
	mul.wide.u32 	%rd10, %r240, 4;
	add.s64 	%rd11, %rd1, %rd10;
	ld.global.u32 	%r101, [%rd11];
	st.shared.u32 	[%r10], %r101;
	bar.sync 	0;
	ld.shared.u32 	%r102, [%r8];
	ld.shared.u32 	%r103, [%r11];
	mad.lo.s32 	%r104, %r103, %r102, %r99;
	ld.shared.u32 	%r105, [%r8+4];
	ld.shared.u32 	%r106, [%r11+8];
	mad.lo.s32 	%r107, %r106, %r105, %r104;
	bar.sync 	0;
	ld.global.u32 	%r108, [%rd7+16];
	st.shared.u32 	[%r9], %r108;
	mul.wide.u32 	%rd12, %r241, 4;
	add.s64 	%rd13, %rd1, %rd12;
	ld.global.u32 	%r109, [%rd13];
	st.shared.u32 	[%r10], %r109;
	bar.sync 	0;
	ld.shared.u32 	%r110, [%r8];
	ld.shared.u32 	%r111, [%r11];
	mad.lo.s32 	%r112, %r111, %r110, %r107;
	ld.shared.u32 	%r113, [%r8+4];
	ld.shared.u32 	%r114, [%r11+8];
	mad.lo.s32 	%r115, %r114, %r113, %r112;
	bar.sync 	0;
	ld.global.u32 	%r116, [%rd7+24];
	st.shared.u32 	[%r9], %r116;
	mul.wide.u32 	%rd14, %r242, 4;
	add.s64 	%rd15, %rd1, %rd14;
	ld.global.u32 	%r117, [%rd15];
	st.shared.u32 	[%r10], %r117;
	bar.sync 	0;
	ld.shared.u32 	%r118, [%r8];
	ld.shared.u32 	%r119, [%r11];
	mad.lo.s32 	%r120, %r119, %r118, %r115;
	ld.shared.u32 	%r121, [%r8+4];
	ld.shared.u32 	%r122, [%r11+8];
	mad.lo.s32 	%r123, %r122, %r121, %r120;
	bar.sync 	0;
	ld.global.u32 	%r124, [%rd7+32];
	st.shared.u32 	[%r9], %r124;
	mul.wide.u32 	%rd16, %r243, 4;
	add.s64 	%rd17, %rd1, %rd16;
	ld.global.u32 	%r125, [%rd17];
	st.shared.u32 	[%r10], %r125;
	bar.sync 	0;
	ld.shared.u32 	%r126, [%r8];
	ld.shared.u32 	%r127, [%r11];
	mad.lo.s32 	%r128, %r127, %r126, %r123;
	ld.shared.u32 	%r129, [%r8+4];
	ld.shared.u32 	%r130, [%r11+8];
	mad.lo.s32 	%r131, %r130, %r129, %r128;
	bar.sync 	0;
	ld.global.u32 	%r132, [%rd7+40];
	st.shared.u32 	[%r9], %r132;
	mul.wide.u32 	%rd18, %r244, 4;
	add.s64 	%rd19, %rd1, %rd18;
	ld.global.u32 	%r133, [%rd19];
	st.shared.u32 	[%r10], %r133;
	bar.sync 	0;
	ld.shared.u32 	%r134, [%r8];
	ld.shared.u32 	%r135, [%r11];
	mad.lo.s32 	%r136, %r135, %r134, %r131;
	ld.shared.u32 	%r137, [%r8+4];
	ld.shared.u32 	%r138, [%r11+8];
	mad.lo.s32 	%r139, %r138, %r137, %r136;
	bar.sync 	0;
	ld.global.u32 	%r140, [%rd7+48];
	st.shared.u32 	[%r9], %r140;
	mul.wide.u32 	%rd20, %r245, 4;
	add.s64 	%rd21, %rd1, %rd20;
	ld.global.u32 	%r141, [%rd21];
	st.shared.u32 	[%r10], %r141;
	bar.sync 	0;
	ld.shared.u32 	%r142, [%r8];
	ld.shared.u32 	%r143, [%r11];
	mad.lo.s32 	%r144, %r143, %r142, %r139;
	ld.shared.u32 	%r145, [%r8+4];
	ld.shared.u32 	%r146, [%r11+8];
	mad.lo.s32 	%r147, %r146, %r145, %r144;
	bar.sync 	0;
	ld.global.u32 	%r148, [%rd7+56];
	st.shared.u32 	[%r9], %r148;
	mul.wide.u32 	%rd22, %r246, 4;
	add.s64 	%rd23, %rd1, %rd22;
	ld.global.u32 	%r149, [%rd23];
	st.shared.u32 	[%r10], %r149;
	bar.sync 	0;
	ld.shared.u32 	%r150, [%r8];
	ld.shared.u32 	%r151, [%r11];
	mad.lo.s32 	%r152, %r151, %r150, %r147;
	ld.shared.u32 	%r153, [%r8+4];
	ld.shared.u32 	%r154, [%r11+8];
	mad.lo.s32 	%r259, %r154, %r153, %r152;
	bar.sync 	0;
	add.s32 	%r248, %r248, 8;
	add.s32 	%r247, %r247, 16;
	shl.b32 	%r155, %r61, 4;
	add.s32 	%r246, %r246, %r155;
	add.s32 	%r245, %r245, %r155;
	add.s32 	%r244, %r244, %r155;
	add.s32 	%r243, %r243, %r155;
	add.s32 	%r242, %r242, %r155;
	add.s32 	%r241, %r241, %r155;
	add.s32 	%r240, %r240, %r155;
	add.s32 	%r239, %r239, %r155;
	setp.ne.s32 	%p3, %r248, 0;
	@%p3 bra 	$L__BB0_3;
$L__BB0_4:
	and.b32  	%r47, %r6, 7;
	setp.eq.s32 	%p4, %r47, 0;
	@%p4 bra 	$L__BB0_12;
	and.b32  	%r48, %r6, 3;
	setp.lt.u32 	%p5, %r47, 4;
	@%p5 bra 	$L__BB0_7;
	shl.b32 	%r157, %r254, 1;
	add.s32 	%r158, %r7, %r157;
	mul.wide.s32 	%rd24, %r158, 4;
	add.s64 	%rd25, %rd2, %rd24;
	ld.global.u32 	%r159, [%rd25];
	st.shared.u32 	[%r9], %r159;
	add.s32 	%r160, %r157, %r2;
	mad.lo.s32 	%r161, %r160, %r61, %r5;
	mul.wide.u32 	%rd26, %r161, 4;
	add.s64 	%rd27, %rd1, %rd26;
	ld.global.u32 	%r162, [%rd27];
	st.shared.u32 	[%r10], %r162;
	bar.sync 	0;
	ld.shared.u32 	%r163, [%r8];
	ld.shared.u32 	%r164, [%r11];
	mad.lo.s32 	%r165, %r164, %r163, %r259;
	ld.shared.u32 	%r166, [%r8+4];
	ld.shared.u32 	%r167, [%r11+8];
	mad.lo.s32 	%r168, %r167, %r166, %r165;
	bar.sync 	0;
	ld.global.u32 	%r169, [%rd25+8];
	st.shared.u32 	[%r9], %r169;
	add.s32 	%r170, %r160, 2;
	mad.lo.s32 	%r171, %r170, %r61, %r5;
	mul.wide.u32 	%rd28, %r171, 4;
	add.s64 	%rd29, %rd1, %rd28;
	ld.global.u32 	%r172, [%rd29];
	st.shared.u32 	[%r10], %r172;
	bar.sync 	0;
	ld.shared.u32 	%r173, [%r8];
	ld.shared.u32 	%r174, [%r11];
	mad.lo.s32 	%r175, %r174, %r173, %r168;
	ld.shared.u32 	%r176, [%r8+4];
	ld.shared.u32 	%r177, [%r11+8];
	mad.lo.s32 	%r178, %r177, %r176, %r175;
	bar.sync 	0;
	ld.global.u32 	%r179, [%rd25+16];
	st.shared.u32 	[%r9], %r179;
	add.s32 	%r180, %r160, 4;
	mad.lo.s32 	%r181, %r180, %r61, %r5;
	mul.wide.u32 	%rd30, %r181, 4;
	add.s64 	%rd31, %rd1, %rd30;
	ld.global.u32 	%r182, [%rd31];
	st.shared.u32 	[%r10], %r182;
	bar.sync 	0;
	ld.shared.u32 	%r183, [%r8];
	ld.shared.u32 	%r184, [%r11];
	mad.lo.s32 	%r185, %r184, %r183, %r178;
	ld.shared.u32 	%r186, [%r8+4];
	ld.shared.u32 	%r187, [%r11+8];
	mad.lo.s32 	%r188, %r187, %r186, %r185;
	bar.sync 	0;
	ld.global.u32 	%r189, [%rd25+24];
	st.shared.u32 	[%r9], %r189;
	add.s32 	%r190, %r160, 6;
	mad.lo.s32 	%r191, %r190, %r61, %r5;
	mul.wide.u32 	%rd32, %r191, 4;
	add.s64 	%rd33, %rd1, %rd32;
	ld.global.u32 	%r192, [%rd33];
	st.shared.u32 	[%r10], %r192;
	bar.sync 	0;
	ld.shared.u32 	%r193, [%r8];
	ld.shared.u32 	%r194, [%r11];
	mad.lo.s32 	%r195, %r194, %r193, %r188;
	ld.shared.u32 	%r196, [%r8+4];
	ld.shared.u32 	%r197, [%r11+8];
	mad.lo.s32 	%r259, %r197, %r196, %r195;
	bar.sync 	0;
	sub.s32 	%r198, %r157, %r254;
	add.s32 	%r254, %r198, 4;
$L__BB0_7:
	setp.eq.s32 	%p6, %r48, 0;
	@%p6 bra 	$L__BB0_12;
	setp.eq.s32 	%p7, %r48, 1;
	@%p7 bra 	$L__BB0_10;
	shl.b32 	%r200, %r254, 1;
	add.s32 	%r201, %r7, %r200;
	mul.wide.s32 	%rd34, %r201, 4;
	add.s64 	%rd35, %rd2, %rd34;
	ld.global.u32 	%r202, [%rd35];
	st.shared.u32 	[%r9], %r202;
	add.s32 	%r203, %r200, %r2;
	mad.lo.s32 	%r204, %r203, %r61, %r5;
	mul.wide.u32 	%rd36, %r204, 4;
	add.s64 	%rd37, %rd1, %rd36;
	ld.global.u32 	%r205, [%rd37];
	st.shared.u32 	[%r10], %r205;
	bar.sync 	0;
	ld.shared.u32 	%r206, [%r8];
	ld.shared.u32 	%r207, [%r11];
	mad.lo.s32 	%r208, %r207, %r206, %r259;
	ld.shared.u32 	%r209, [%r8+4];
	ld.shared.u32 	%r210, [%r11+8];
	mad.lo.s32 	%r211, %r210, %r209, %r208;
	bar.sync 	0;
	ld.global.u32 	%r212, [%rd35+8];
	st.shared.u32 	[%r9], %r212;
	add.s32 	%r213, %r203, 2;
	mad.lo.s32 	%r214, %r213, %r61, %r5;
	mul.wide.u32 	%rd38, %r214, 4;
	add.s64 	%rd39, %rd1, %rd38;
	ld.global.u32 	%r215, [%rd39];
	st.shared.u32 	[%r10], %r215;
	bar.sync 	0;
	ld.shared.u32 	%r216, [%r8];
	ld.shared.u32 	%r217, [%r11];
	mad.lo.s32 	%r218, %r217, %r216, %r211;
	ld.shared.u32 	%r219, [%r8+4];
	ld.shared.u32 	%r220, [%r11+8];
	mad.lo.s32 	%r259, %r220, %r219, %r218;
	bar.sync 	0;
	sub.s32 	%r221, %r200, %r254;
	add.s32 	%r254, %r221, 2;
$L__BB0_10:
	and.b32  	%r222, %r6, 1;
	setp.eq.b32 	%p8, %r222, 1;
	not.pred 	%p9, %p8;
	@%p9 bra 	$L__BB0_12;
	shl.b32 	%r223, %r254, 1;
	add.s32 	%r224, %r7, %r223;
	mul.wide.s32 	%rd40, %r224, 4;
	add.s64 	%rd41, %rd2, %rd40;
	ld.global.u32 	%r225, [%rd41];
	st.shared.u32 	[%r9], %r225;
	add.s32 	%r226, %r223, %r2;
	mad.lo.s32 	%r227, %r226, %r61, %r5;
	mul.wide.u32 	%rd42, %r227, 4;
	add.s64 	%rd43, %rd1, %rd42;
	ld.global.u32 	%r228, [%rd43];
	st.shared.u32 	[%r10], %r228;
	bar.sync 	0;
	ld.shared.u32 	%r229, [%r8];
	ld.shared.u32 	%r230, [%r11];
	mad.lo.s32 	%r231, %r230, %r229, %r259;
	ld.shared.u32 	%r232, [%r8+4];
	ld.shared.u32 	%r233, [%r11+8];
	mad.lo.s32 	%r259, %r233, %r232, %r231;
	bar.sync 	0;
$L__BB0_12:
	ld.param.u64 	%rd47, [_Z15MatrixMulKernelPiS_S_i_param_2];
	cvta.to.global.u64 	%rd44, %rd47;
	mad.lo.s32 	%r238, %r61, %r3, %r5;
	mul.wide.s32 	%rd45, %r238, 4;
	add.s64 	%rd46, %rd44, %rd45;
	st.global.u32 	[%rd46], %r259;
	ret;

}


// ===== COMPILED SASS (sm_100) =====

	.target	sm_100

	.elftype	@"ET_EXEC"


//--------------------- .note.nv.tkinfo           --------------------------
	.section	.note.nv.tkinfo,"",@"SHT_NOTE"
	.sectionflags	@"SHF_NOTE_NV_TKINFO"
	.tkinfo
        /*0018*/ 	.word	0x00000002
        /*0030*/ 	.string	""
        /*0030*/ 	.string	"ptxas"
        /*0030*/ 	.string	"Cuda compilation tools, release 13.0, V13.0.88"
        /*0030*/ 	.string	"Build cuda_13.0.r13.0/compiler.36424714_0"
        /*0030*/ 	.string	"-arch sm_100 -m 64 "



//--------------------- .note.nv.cuinfo           --------------------------
	.section	.note.nv.cuinfo,"",@"SHT_NOTE"
	.sectionflags	@"SHF_NOTE_NV_CUINFO"
        /*0018*/ 	.short	0x0002
        /*001a*/ 	.short	0x0064
        /*001c*/ 	.short	0x0082
	.zero		2


//--------------------- .nv.info                  --------------------------
	.section	.nv.info,"",@"SHT_CUDA_INFO"
	.align	4


	//----- nvinfo : EIATTR_REGCOUNT
	.align		4
        /*0000*/ 	.byte	0x04, 0x2f
        /*0002*/ 	.short	(.L_1 - .L_0)
	.align		4
.L_0:
        /*0004*/ 	.word	index@(_Z15MatrixMulKernelPiS_S_i)
        /*0008*/ 	.word	0x00000028


	//----- nvinfo : EIATTR_FRAME_SIZE
	.align		4
.L_1:
        /*000c*/ 	.byte	0x04, 0x11
        /*000e*/ 	.short	(.L_3 - .L_2)
	.align		4
.L_2:
        /*0010*/ 	.word	index@(_Z15MatrixMulKernelPiS_S_i)
        /*0014*/ 	.word	0x00000000


	//----- nvinfo : EIATTR_MIN_STACK_SIZE
	.align		4
.L_3:
        /*0018*/ 	.byte	0x04, 0x12
        /*001a*/ 	.short	(.L_5 - .L_4)
	.align		4
.L_4:
        /*001c*/ 	.word	index@(_Z15MatrixMulKernelPiS_S_i)
        /*0020*/ 	.word	0x00000000
.L_5:


//--------------------- .nv.compat                --------------------------
	.section	.nv.compat,"",@"SHT_CUDA_COMPAT_INFO"
	.align	4
        /*0000*/ 	.byte	0x02, 0x09, 0x00, 0x00, 0x02, 0x02, 0x01, 0x00, 0x02, 0x05, 0x05, 0x00, 0x03, 0x07, 0x01, 0x01
        /*0010*/ 	.byte	0x02, 0x03, 0x00, 0x00, 0x02, 0x06, 0x01, 0x00, 0x04, 0x0b, 0x08, 0x00, 0x09, 0x00, 0x00, 0x00
        /*0020*/ 	.byte	0x00, 0x00, 0x00, 0x00


//--------------------- .nv.info._Z15MatrixMulKernelPiS_S_i --------------------------
	.section	.nv.info._Z15MatrixMulKernelPiS_S_i,"",@"SHT_CUDA_INFO"
	.sectionflags	@""
	.align	4


	//----- nvinfo : EIATTR_CUDA_API_VERSION
	.align		4
        /*0000*/ 	.byte	0x04, 0x37
        /*0002*/ 	.short	(.L_7 - .L_6)
.L_6:
        /*0004*/ 	.word	0x00000082


	//----- nvinfo : EIATTR_KPARAM_INFO
	.align		4
.L_7:
        /*0008*/ 	.byte	0x04, 0x17
        /*000a*/ 	.short	(.L_9 - .L_8)
.L_8:
        /*000c*/ 	.word	0x00000000
        /*0010*/ 	.short	0x0003
        /*0012*/ 	.short	0x0018
        /*0014*/ 	.byte	0x00, 0xf0, 0x11, 0x00


	//----- nvinfo : EIATTR_KPARAM_INFO
	.align		4
.L_9:
        /*0018*/ 	.byte	0x04, 0x17
        /*001a*/ 	.short	(.L_11 - .L_10)
.L_10:
        /*001c*/ 	.word	0x00000000
        /*0020*/ 	.short	0x0002
        /*0022*/ 	.short	0x0010
        /*0024*/ 	.byte	0x00, 0xf5, 0x21, 0x00


	//----- nvinfo : EIATTR_KPARAM_INFO
	.align		4
.L_11:
        /*0028*/ 	.byte	0x04, 0x17
        /*002a*/ 	.short	(.L_13 - .L_12)
.L_12:
        /*002c*/ 	.word	0x00000000
        /*0030*/ 	.short	0x0001
        /*0032*/ 	.short	0x0008
        /*0034*/ 	.byte	0x00, 0xf5, 0x21, 0x00


	//----- nvinfo : EIATTR_KPARAM_INFO
	.align		4
.L_13:
        /*0038*/ 	.byte	0x04, 0x17
        /*003a*/ 	.short	(.L_15 - .L_14)
.L_14:
        /*003c*/ 	.word	0x00000000
        /*0040*/ 	.short	0x0000
        /*0042*/ 	.short	0x0000
        /*0044*/ 	.byte	0x00, 0xf5, 0x21, 0x00


	//----- nvinfo : EIATTR_SPARSE_MMA_MASK
	.align		4
.L_15:
        /*0048*/ 	.byte	0x03, 0x50
        /*004a*/ 	.short	0x0000


	//----- nvinfo : EIATTR_MAXREG_COUNT
	.align		4
        /*004c*/ 	.byte	0x03, 0x1b
        /*004e*/ 	.short	0x00ff


	//----- nvinfo : EIATTR_NUM_BARRIERS
	.align		4
        /*0050*/ 	.byte	0x02, 0x4c
        /*0052*/ 	.byte	0x01
	.zero		1


	//----- nvinfo : EIATTR_MERCURY_ISA_VERSION
	.align		4
        /*0054*/ 	.byte	0x03, 0x5f
        /*0056*/ 	.short	0x0101


	//----- nvinfo : EIATTR_VRC_CTA_INIT_COUNT
	.align		4
        /*0058*/ 	.byte	0x02, 0x4a
	.zero		1
	.zero		1


	//----- nvinfo : EIATTR_EXIT_INSTR_OFFSETS
	.align		4
        /*005c*/ 	.byte	0x04, 0x1c
        /*005e*/ 	.short	(.L_17 - .L_16)


	//   ....[0]....
.L_16:
        /*0060*/ 	.word	0x000012a0


	//----- nvinfo : EIATTR_CBANK_PARAM_SIZE
	.align		4
.L_17:
        /*0064*/ 	.byte	0x03, 0x19
        /*0066*/ 	.short	0x001c


	//----- nvinfo : EIATTR_PARAM_CBANK
	.align		4
        /*0068*/ 	.byte	0x04, 0x0a
        /*006a*/ 	.short	(.L_19 - .L_18)
	.align		4
.L_18:
        /*006c*/ 	.word	index@(.nv.constant0._Z15MatrixMulKernelPiS_S_i)
        /*0070*/ 	.short	0x0380
        /*0072*/ 	.short	0x001c


	//----- nvinfo : EIATTR_SW_WAR
	.align		4
.L_19:
        /*0074*/ 	.byte	0x04, 0x36
        /*0076*/ 	.short	(.L_21 - .L_20)
.L_20:
        /*0078*/ 	.word	0x00000008
.L_21:


//--------------------- .nv.callgraph             --------------------------
	.section	.nv.callgraph,"",@"SHT_CUDA_CALLGRAPH"
	.align	4
	.sectionentsize	8
	.align		4
        /*0000*/ 	.word	0x00000000
	.align		4
        /*0004*/ 	.word	0xffffffff
	.align		4
        /*0008*/ 	.word	0x00000000
	.align		4
        /*000c*/ 	.word	0xfffffffe
	.align		4
        /*0010*/ 	.word	0x00000000
	.align		4
        /*0014*/ 	.word	0xfffffffd
	.align		4
        /*0018*/ 	.word	0x00000000
	.align		4
        /*001c*/ 	.word	0xfffffffc


//--------------------- .text._Z15MatrixMulKernelPiS_S_i --------------------------
	.section	.text._Z15MatrixMulKernelPiS_S_i,"ax",@progbits
	.align	128
        .global         _Z15MatrixMulKernelPiS_S_i
        .type           _Z15MatrixMulKernelPiS_S_i,@function
        .size           _Z15MatrixMulKernelPiS_S_i,(.L_x_6 - _Z15MatrixMulKernelPiS_S_i)
        .other          _Z15MatrixMulKernelPiS_S_i,@"STO_CUDA_ENTRY STV_DEFAULT"
_Z15MatrixMulKernelPiS_S_i:
.text._Z15MatrixMulKernelPiS_S_i:
[----:B------:R-:W-:Y:S08]  /*0000*/  LDC R1, c[0x0][0x37c] ;  /* 0x0000df00ff017b82 */ /* 0x000ff00000000800 */
[----:B------:R-:W0:Y:S01]  /*0010*/  LDC R3, c[0x0][0x398] ;  /* 0x0000e600ff037b82 */ /* 0x000e220000000800 */
[----:B------:R-:W1:Y:S01]  /*0020*/  S2R R5, SR_CTAID.Y ;  /* 0x0000000000057919 */ /* 0x000e620000002600 */
[----:B------:R-:W2:Y:S01]  /*0030*/  LDCU.64 UR8, c[0x0][0x358] ;  /* 0x00006b00ff0877ac */ /* 0x000ea20008000a00 */
[----:B------:R-:W-:Y:S01]  /*0040*/  HFMA2 R15, -RZ, RZ, 0, 0 ;  /* 0x00000000ff0f7431 */ /* 0x000fe200000001ff */
[----:B------:R-:W1:Y:S01]  /*0050*/  S2R R0, SR_TID.Y ;  /* 0x0000000000007919 */ /* 0x000e620000002200 */
[----:B------:R-:W3:Y:S01]  /*0060*/  S2R R14, SR_CTAID.X ;  /* 0x00000000000e7919 */ /* 0x000ee20000002500 */
[----:B------:R-:W3:Y:S01]  /*0070*/  S2R R25, SR_TID.X ;  /* 0x0000000000197919 */ /* 0x000ee20000002100 */
[----:B0-----:R-:W-:-:S02]  /*0080*/  ISETP.GE.AND P0, PT, R3, 0x2, PT ;  /* 0x000000020300780c */ /* 0x001fc40003f06270 */
[----:B-1----:R-:W-:Y:S02]  /*0090*/  LEA R4, R5, R0, 0x1 ;  /* 0x0000000005047211 */ /* 0x002fe400078e08ff */
[----:B---3--:R-:W-:-:S09]  /*00a0*/  LEA R6, R14, R25, 0x1 ;  /* 0x000000190e067211 */ /* 0x008fd200078e08ff */
[----:B--2---:R-:W-:Y:S05]  /*00b0*/  @!P0 BRA `(.L_x_0) ;  /* 0x0000001000688947 */ /* 0x004fea0003800000 */
[----:B------:R-:W0:Y:S01]  /*00c0*/  S2UR UR6, SR_CgaCtaId ;  /* 0x00000000000679c3 */ /* 0x000e220000008800 */
[-C--:B------:R-:W-:Y:S01]  /*00d0*/  LEA.HI R5, R3, R3.reuse, RZ, 0x1 ;  /* 0x0000000303057211 */ /* 0x080fe200078f08ff */
[----:B------:R-:W-:Y:S01]  /*00e0*/  UMOV UR4, 0x400 ;  /* 0x0000040000047882 */ /* 0x000fe20000000000 */
[----:B------:R-:W-:Y:S01]  /*00f0*/  IMAD R7, R4, R3, R25 ;  /* 0x0000000304077224 */ /* 0x000fe200078e0219 */
[----:B------:R-:W-:Y:S01]  /*0100*/  UIADD3 UR5, UPT, UPT, UR4, 0x10, URZ ;  /* 0x0000001004057890 */ /* 0x000fe2000fffe0ff */
[----:B------:R-:W-:Y:S02]  /*0110*/  SHF.R.S32.HI R5, RZ, 0x1, R5 ;  /* 0x00000001ff057819 */ /* 0x000fe40000011405 */
[----:B------:R-:W-:Y:S02]  /*0120*/  MOV R15, RZ ;  /* 0x000000ff000f7202 */ /* 0x000fe40000000f00 */
[----:B------:R-:W-:-:S04]  /*0130*/  IADD3 R2, PT, PT, R5, -0x1, RZ ;  /* 0xffffffff05027810 */ /* 0x000fc80007ffe0ff */
[----:B------:R-:W-:Y:S02]  /*0140*/  ISETP.GE.U32.AND P0, PT, R2, 0x7, PT ;  /* 0x000000070200780c */ /* 0x000fe40003f06070 */
[----:B------:R-:W-:Y:S01]  /*0150*/  MOV R2, RZ ;  /* 0x000000ff00027202 */ /* 0x000fe20000000f00 */
[----:B0-----:R-:W-:Y:S02]  /*0160*/  ULEA UR4, UR6, UR4, 0x18 ;  /* 0x0000000406047291 */ /* 0x001fe4000f8ec0ff */
[----:B------:R-:W-:-:S04]  /*0170*/  ULEA UR5, UR6, UR5, 0x18 ;  /* 0x0000000506057291 */ /* 0x000fc8000f8ec0ff */
[C---:B------:R-:W-:Y:S02]  /*0180*/  LEA R8, R0.reuse, UR4, 0x3 ;  /* 0x0000000400087c11 */ /* 0x040fe4000f8e18ff */
[C---:B------:R-:W-:Y:S02]  /*0190*/  LEA R9, R25.reuse, UR5, 0x2 ;  /* 0x0000000519097c11 */ /* 0x040fe4000f8e10ff */
[----:B------:R-:W-:Y:S02]  /*01a0*/  LEA R10, R25, R8, 0x2 ;  /* 0x00000008190a7211 */ /* 0x000fe400078e10ff */
[----:B------:R-:W-:Y:S01]  /*01b0*/  LEA R11, R0, R9, 0x3 ;  /* 0x00000009000b7211 */ /* 0x000fe200078e18ff */
[----:B------:R-:W-:Y:S06]  /*01c0*/  @!P0 BRA `(.L_x_1) ;  /* 0x00000008002c8947 */ /* 0x000fec0003800000 */
[C---:B------:R-:W-:Y:S01]  /*01d0*/  IADD3 R2, PT, PT, R0.reuse, 0xe, RZ ;  /* 0x0000000e00027810 */ /* 0x040fe20007ffe0ff */
[CCC-:B------:R-:W-:Y:S01]  /*01e0*/  IMAD R27, R0.reuse, R3.reuse, R25.reuse ;  /* 0x00000003001b7224 */ /* 0x1c0fe200078e0219 */
[C---:B------:R-:W-:Y:S02]  /*01f0*/  IADD3 R12, PT, PT, R0.reuse, 0xc, RZ ;  /* 0x0000000c000c7810 */ /* 0x040fe40007ffe0ff */
[----:B------:R-:W-:Y:S01]  /*0200*/  IADD3 R16, PT, PT, R0, 0xa, RZ ;  /* 0x0000000a00107810 */ /* 0x000fe20007ffe0ff */
[-CC-:B------:R-:W-:Y:S01]  /*0210*/  IMAD R13, R2, R3.reuse, R25.reuse ;  /* 0x00000003020d7224 */ /* 0x180fe200078e0219 */
        /* <DEDUP_REMOVED lines=8> */
[----:B------:R-:W-:Y:S01]  /*02a0*/  LOP3.LUT R12, R5, 0x3ffffff8, RZ, 0xc0, !PT ;  /* 0x3ffffff8050c7812 */ /* 0x000fe200078ec0ff */
[--C-:B------:R-:W-:Y:S01]  /*02b0*/  IMAD R23, R22, R3, R25.reuse ;  /* 0x0000000316177224 */ /* 0x100fe200078e0219 */
[----:B------:R-:W-:Y:S01]  /*02c0*/  LEA R34, R14, R27, 0x1 ;  /* 0x0000001b0e227211 */ /* 0x000fe200078e08ff */
[----:B------:R-:W-:Y:S01]  /*02d0*/  IMAD R25, R24, R3, R25 ;  /* 0x0000000318197224 */ /* 0x000fe200078e0219 */
[----:B------:R-:W-:-:S02]  /*02e0*/  LEA R24, R14, R13, 0x1 ;  /* 0x0000000d0e187211 */ /* 0x000fc400078e08ff */
[C---:B------:R-:W-:Y:S02]  /*02f0*/  LEA R16, R14.reuse, R15, 0x1 ;  /* 0x0000000f0e107211 */ /* 0x040fe400078e08ff */
[C---:B------:R-:W-:Y:S02]  /*0300*/  LEA R26, R14.reuse, R17, 0x1 ;  /* 0x000000110e1a7211 */ /* 0x040fe400078e08ff */
[C---:B------:R-:W-:Y:S02]  /*0310*/  LEA R28, R14.reuse, R19, 0x1 ;  /* 0x000000130e1c7211 */ /* 0x040fe400078e08ff */
[C---:B------:R-:W-:Y:S02]  /*0320*/  LEA R30, R14.reuse, R21, 0x1 ;  /* 0x000000150e1e7211 */ /* 0x040fe400078e08ff */
[C---:B------:R-:W-:Y:S02]  /*0330*/  LEA R32, R14.reuse, R23, 0x1 ;  /* 0x000000170e207211 */ /* 0x040fe400078e08ff */
[----:B------:R-:W-:-:S02]  /*0340*/  LEA R14, R14, R25, 0x1 ;  /* 0x000000190e0e7211 */ /* 0x000fc400078e08ff */
[----:B------:R-:W-:Y:S02]  /*0350*/  MOV R15, RZ ;  /* 0x000000ff000f7202 */ /* 0x000fe40000000f00 */
[----:B------:R-:W-:Y:S02]  /*0360*/  MOV R2, R7 ;  /* 0x0000000700027202 */ /* 0x000fe40000000f00 */
[----:B------:R-:W-:-:S07]  /*0370*/  IADD3 R13, PT, PT, -R12, RZ, RZ ;  /* 0x000000ff0c0d7210 */ /* 0x000fce0007ffe1ff */
.L_x_2:
[----:B------:R-:W0:Y:S08]  /*0380*/  LDC.64 R36, c[0x0][0x380] ;  /* 0x0000e000ff247b82 */ /* 0x000e300000000a00 */
[----:B------:R-:W1:Y:S01]  /*0390*/  LDC.64 R20, c[0x0][0x388] ;  /* 0x0000e200ff147b82 */ /* 0x000e620000000a00 */
[----:B0-----:R-:W-:-:S05]  /*03a0*/  IMAD.WIDE R36, R2, 0x4, R36 ;  /* 0x0000000402247825 */ /* 0x001fca00078e0224 */
[----:B------:R-:W2:Y:S01]  /*03b0*/  LDG.E R17, desc[UR8][R36.64] ;  /* 0x0000000824117981 */ /* 0x000ea2000c1e1900 */
[----:B-1----:R-:W-:-:S05]  /*03c0*/  IMAD.WIDE.U32 R22, R34, 0x4, R20 ;  /* 0x0000000422167825 */ /* 0x002fca00078e0014 */
[----:B------:R0:W3:Y:S02]  /*03d0*/  LDG.E R25, desc[UR8][R22.64] ;  /* 0x0000000816197981 */ /* 0x0000e4000c1e1900 */
[----:B0-----:R-:W-:Y:S02]  /*03e0*/  IMAD.WIDE.U32 R22, R14, 0x4, R20 ;  /* 0x000000040e167825 */ /* 0x001fe400078e0014 */
[----:B--2---:R-:W-:Y:S04]  /*03f0*/  STS [R10], R17 ;  /* 0x000000110a007388 */ /* 0x004fe80000000800 */
[----:B---3--:R-:W-:Y:S01]  /*0400*/  STS [R11], R25 ;  /* 0x000000190b007388 */ /* 0x008fe20000000800 */
[----:B------:R-:W-:Y:S06]  /*0410*/  BAR.SYNC.DEFER_BLOCKING 0x0 ;  /* 0x0000000000007b1d */ /* 0x000fec0000010000 */
[----:B------:R-:W-:Y:S04]  /*0420*/  LDS R27, [R9] ;  /* 0x00000000091b7984 */ /* 0x000fe80000000800 */
[----:B------:R-:W-:Y:S04]  /*0430*/  LDS R29, [R9+0x8] ;  /* 0x00000800091d7984 */ /* 0x000fe80000000800 */
[----:B------:R-:W0:Y:S01]  /*0440*/  LDS.64 R18, [R8] ;  /* 0x0000000008127984 */ /* 0x000e220000000a00 */
[----:B------:R-:W-:Y:S06]  /*0450*/  BAR.SYNC.DEFER_BLOCKING 0x0 ;  /* 0x0000000000007b1d */ /* 0x000fec0000010000 */
[----:B------:R-:W2:Y:S04]  /*0460*/  LDG.E R31, desc[UR8][R36.64+0x8] ;  /* 0x00000808241f7981 */ /* 0x000ea8000c1e1900 */
[----:B------:R1:W3:Y:S01]  /*0470*/  LDG.E R33, desc[UR8][R22.64] ;  /* 0x0000000816217981 */ /* 0x0002e2000c1e1900 */
[----:B0-----:R-:W-:-:S04]  /*0480*/  IMAD R18, R18, R27, R15 ;  /* 0x0000001b12127224 */ /* 0x001fc800078e020f */
[----:B------:R-:W-:Y:S02]  /*0490*/  IMAD R29, R29, R19, R18 ;  /* 0x000000131d1d7224 */ /* 0x000fe400078e0212 */
[----:B-1----:R-:W-:Y:S01]  /*04a0*/  IMAD.WIDE.U32 R22, R32, 0x4, R20 ;  /* 0x0000000420167825 */ /* 0x002fe200078e0014 */
        /* <DEDUP_REMOVED lines=47> */
[--C-:B-1----:R-:W-:Y:S01]  /*07a0*/  IMAD.WIDE.U32 R22, R16, 0x4, R20.reuse ;  /* 0x0000000410167825 */ /* 0x102fe200078e0014 */
        /* <DEDUP_REMOVED lines=8> */
[----:B------:R1:W3:Y:S02]  /*0830*/  LDG.E R27, desc[UR8][R22.64] ;  /* 0x00000008161b7981 */ /* 0x0002e4000c1e1900 */
[----:B-1----:R-:W-:-:S02]  /*0840*/  IMAD.WIDE.U32 R22, R24, 0x4, R20 ;  /* 0x0000000418167825 */ /* 0x002fc400078e0014 */
[----:B--2---:R-:W-:Y:S04]  /*0850*/  STS [R10], R35 ;  /* 0x000000230a007388 */ /* 0x004fe80000000800 */
[----:B---3--:R-:W-:Y:S01]  /*0860*/  STS [R11], R27 ;  /* 0x0000001b0b007388 */ /* 0x008fe20000000800 */
[----:B------:R-:W-:Y:S06]  /*0870*/  BAR.SYNC.DEFER_BLOCKING 0x0 ;  /* 0x0000000000007b1d */ /* 0x000fec0000010000 */
[----:B------:R-:W-:Y:S04]  /*0880*/  LDS R29, [R9] ;  /* 0x00000000091d7984 */ /* 0x000fe80000000800 */
[----:B------:R-:W-:Y:S04]  /*0890*/  LDS R27, [R9+0x8] ;  /* 0x00000800091b7984 */ /* 0x000fe80000000800 */
[----:B------:R-:W1:Y:S01]  /*08a0*/  LDS.64 R20, [R8] ;  /* 0x0000000008147984 */ /* 0x000e620000000a00 */
[----:B------:R-:W-:Y:S06]  /*08b0*/  BAR.SYNC.DEFER_BLOCKING 0x0 ;  /* 0x0000000000007b1d */ /* 0x000fec0000010000 */
[----:B------:R-:W2:Y:S04]  /*08c0*/  LDG.E R37, desc[UR8][R36.64+0x38] ;  /* 0x0000380824257981 */ /* 0x000ea8000c1e1900 */
[----:B------:R-:W3:Y:S01]  /*08d0*/  LDG.E R22, desc[UR8][R22.64] ;  /* 0x0000000816167981 */ /* 0x000ee2000c1e1900 */
[----:B0-----:R-:W-:Y:S01]  /*08e0*/  IMAD R18, R18, R17, R15 ;  /* 0x0000001112127224 */ /* 0x001fe200078e020f */
[----:B------:R-:W-:-:S03]  /*08f0*/  IADD3 R13, PT, PT, R13, 0x8, RZ ;  /* 0x000000080d0d7810 */ /* 0x000fc60007ffe0ff */
[----:B------:R-:W-:Y:S01]  /*0900*/  IMAD R18, R25, R19, R18 ;  /* 0x0000001319127224 */ /* 0x000fe200078e0212 */
[----:B------:R-:W-:-:S03]  /*0910*/  ISETP.NE.AND P0, PT, R13, RZ, PT ;  /* 0x000000ff0d00720c */ /* 0x000fc60003f05270 */
[----:B-1----:R-:W-:-:S04]  /*0920*/  IMAD R18, R20, R29, R18 ;  /* 0x0000001d14127224 */ /* 0x002fc800078e0212 */
[----:B------:R-:W-:Y:S01]  /*0930*/  IMAD R18, R27, R21, R18 ;  /* 0x000000151b127224 */ /* 0x000fe200078e0212 */
[----:B------:R-:W-:Y:S02]  /*0940*/  IADD3 R2, PT, PT, R2, 0x10, RZ ;  /* 0x0000001002027810 */ /* 0x000fe40007ffe0ff */
[C---:B------:R-:W-:Y:S02]  /*0950*/  LEA R34, R3.reuse, R34, 0x4 ;  /* 0x0000002203227211 */ /* 0x040fe400078e20ff */
[C---:B------:R-:W-:Y:S02]  /*0960*/  LEA R14, R3.reuse, R14, 0x4 ;  /* 0x0000000e030e7211 */ /* 0x040fe400078e20ff */
[C---:B------:R-:W-:Y:S02]  /*0970*/  LEA R32, R3.reuse, R32, 0x4 ;  /* 0x0000002003207211 */ /* 0x040fe400078e20ff */
[C---:B------:R-:W-:Y:S02]  /*0980*/  LEA R30, R3.reuse, R30, 0x4 ;  /* 0x0000001e031e7211 */ /* 0x040fe400078e20ff */
[----:B------:R-:W-:-:S02]  /*0990*/  LEA R28, R3, R28, 0x4 ;  /* 0x0000001c031c7211 */ /* 0x000fc400078e20ff */
[C---:B------:R-:W-:Y:S02]  /*09a0*/  LEA R26, R3.reuse, R26, 0x4 ;  /* 0x0000001a031a7211 */ /* 0x040fe400078e20ff */
[C---:B------:R-:W-:Y:S02]  /*09b0*/  LEA R24, R3.reuse, R24, 0x4 ;  /* 0x0000001803187211 */ /* 0x040fe400078e20ff */
[----:B------:R-:W-:Y:S01]  /*09c0*/  LEA R16, R3, R16, 0x4 ;  /* 0x0000001003107211 */ /* 0x000fe200078e20ff */
[----:B--2---:R-:W-:Y:S04]  /*09d0*/  STS [R10], R37 ;  /* 0x000000250a007388 */ /* 0x004fe80000000800 */
[----:B---3--:R-:W-:Y:S01]  /*09e0*/  STS [R11], R22 ;  /* 0x000000160b007388 */ /* 0x008fe20000000800 */
[----:B------:R-:W-:Y:S06]  /*09f0*/  BAR.SYNC.DEFER_BLOCKING 0x0 ;  /* 0x0000000000007b1d */ /* 0x000fec0000010000 */
[----:B------:R-:W-:Y:S04]  /*0a00*/  LDS R33, [R9] ;  /* 0x0000000009217984 */ /* 0x000fe80000000800 */
[----:B------:R-:W0:Y:S04]  /*0a10*/  LDS.64 R22, [R8] ;  /* 0x0000000008167984 */ /* 0x000e280000000a00 */
[----:B------:R-:W1:Y:S01]  /*0a20*/  LDS R31, [R9+0x8] ;  /* 0x00000800091f7984 */ /* 0x000e620000000800 */
[----:B0-----:R-:W-:-:S04]  /*0a30*/  IMAD R18, R22, R33, R18 ;  /* 0x0000002116127224 */ /* 0x001fc800078e0212 */
[----:B-1----:R-:W-:Y:S01]  /*0a40*/  IMAD R15, R31, R23, R18 ;  /* 0x000000171f0f7224 */ /* 0x002fe200078e0212 */
[----:B------:R-:W-:Y:S06]  /*0a50*/  BAR.SYNC.DEFER_BLOCKING 0x0 ;  /* 0x0000000000007b1d */ /* 0x000fec0000010000 */
[----:B------:R-:W-:Y:S05]  /*0a60*/  @P0 BRA `(.L_x_2) ;  /* 0xfffffff800440947 */ /* 0x000fea000383ffff */
[----:B------:R-:W-:-:S07]  /*0a70*/  MOV R2, R12 ;  /* 0x0000000c00027202 */ /* 0x000fce0000000f00 */
.L_x_1:
[----:B------:R-:W-:-:S13]  /*0a80*/  LOP3.LUT P0, R12, R5, 0x7, RZ, 0xc0, !PT ;  /* 0x00000007050c7812 */ /* 0x000fda000780c0ff */
[----:B------:R-:W-:Y:S05]  /*0a90*/  @!P0 BRA `(.L_x_0) ;  /* 0x0000000400f08947 */ /* 0x000fea0003800000 */
[----:B------:R-:W-:Y:S02]  /*0aa0*/  ISETP.GE.U32.AND P0, PT, R12, 0x4, PT ;  /* 0x000000040c00780c */ /* 0x000fe40003f06070 */
[----:B------:R-:W-:-:S04]  /*0ab0*/  LOP3.LUT R31, R5, 0x3, RZ, 0xc0, !PT ;  /* 0x00000003051f7812 */ /* 0x000fc800078ec0ff */
[----:B------:R-:W-:-:S07]  /*0ac0*/  ISETP.NE.AND P1, PT, R31, RZ, PT ;  /* 0x000000ff1f00720c */ /* 0x000fce0003f25270 */
[----:B------:R-:W-:Y:S06]  /*0ad0*/  @!P0 BRA `(.L_x_3) ;  /* 0x0000000000f88947 */ /* 0x000fec0003800000 */
[----:B------:R-:W0:Y:S01]  /*0ae0*/  LDC.64 R12, c[0x0][0x380] ;  /* 0x0000e000ff0c7b82 */ /* 0x000e220000000a00 */
[C---:B------:R-:W-:Y:S02]  /*0af0*/  LEA R27, R2.reuse, R0, 0x1 ;  /* 0x00000000021b7211 */ /* 0x040fe400078e08ff */
[----:B------:R-:W-:-:S03]  /*0b00*/  LEA R17, R2, R7, 0x1 ;  /* 0x0000000702117211 */ /* 0x000fc600078e08ff */
[----:B------:R-:W-:Y:S02]  /*0b10*/  IMAD R19, R27, R3, R6 ;  /* 0x000000031b137224 */ /* 0x000fe400078e0206 */
[----:B------:R-:W1:Y:S01]  /*0b20*/  LDC.64 R20, c[0x0][0x388] ;  /* 0x0000e200ff147b82 */ /* 0x000e620000000a00 */
[----:B0-----:R-:W-:-:S05]  /*0b30*/  IMAD.WIDE R12, R17, 0x4, R12 ;  /* 0x00000004110c7825 */ /* 0x001fca00078e020c */
[----:B------:R-:W2:Y:S01]  /*0b40*/  LDG.E R23, desc[UR8][R12.64] ;  /* 0x000000080c177981 */ /* 0x000ea2000c1e1900 */
[----:B-1----:R-:W-:-:S06]  /*0b50*/  IMAD.WIDE.U32 R18, R19, 0x4, R20 ;  /* 0x0000000413127825 */ /* 0x002fcc00078e0014 */
[----:B------:R-:W3:Y:S01]  /*0b60*/  LDG.E R18, desc[UR8][R18.64] ;  /* 0x0000000812127981 */ /* 0x000ee2000c1e1900 */
[----:B------:R-:W-:-:S05]  /*0b70*/  IADD3 R14, PT, PT, R27, 0x2, RZ ;  /* 0x000000021b0e7810 */ /* 0x000fca0007ffe0ff */
[----:B------:R-:W-:-:S04]  /*0b80*/  IMAD R25, R14, R3, R6 ;  /* 0x000000030e197224 */ /* 0x000fc800078e0206 */
[----:B------:R-:W-:Y:S01]  /*0b90*/  IMAD.WIDE.U32 R24, R25, 0x4, R20 ;  /* 0x0000000419187825 */ /* 0x000fe200078e0014 */
[----:B--2---:R0:W-:Y:S04]  /*0ba0*/  STS [R10], R23 ;  /* 0x000000170a007388 */ /* 0x0041e80000000800 */
        /* <DEDUP_REMOVED lines=8> */
[----:B------:R-:W-:-:S05]  /*0c30*/  IADD3 R19, PT, PT, R27, 0x4, RZ ;  /* 0x000000041b137810 */ /* 0x000fca0007ffe0ff */
[----:B------:R-:W-:-:S04]  /*0c40*/  IMAD R19, R19, R3, R6 ;  /* 0x0000000313137224 */ /* 0x000fc800078e0206 */
[----:B0-----:R-:W-:Y:S01]  /*0c50*/  IMAD.WIDE.U32 R22, R19, 0x4, R20 ;  /* 0x0000000413167825 */ /* 0x001fe200078e0014 */
        /* <DEDUP_REMOVED lines=8> */
[----:B------:R-:W3:Y:S01]  /*0ce0*/  LDG.E R22, desc[UR8][R22.64] ;  /* 0x0000000816167981 */ /* 0x000ee2000c1e1900 */
[----:B------:R-:W-:-:S05]  /*0cf0*/  IADD3 R27, PT, PT, R27, 0x6, RZ ;  /* 0x000000061b1b7810 */ /* 0x000fca0007ffe0ff */
[----:B------:R-:W-:-:S04]  /*0d00*/  IMAD R25, R27, R3, R6 ;  /* 0x000000031b197224 */ /* 0x000fc800078e0206 */
[----:B------:R-:W-:Y:S01]  /*0d10*/  IMAD.WIDE.U32 R24, R25, 0x4, R20 ;  /* 0x0000000419187825 */ /* 0x000fe200078e0014 */
[----:B--2---:R-:W-:Y:S04]  /*0d20*/  STS [R10], R35 ;  /* 0x000000230a007388 */ /* 0x004fe80000000800 */
[----:B---3--:R-:W-:Y:S01]  /*0d30*/  STS [R11], R22 ;  /* 0x000000160b007388 */ /* 0x008fe20000000800 */
[----:B------:R-:W-:Y:S06]  /*0d40*/  BAR.SYNC.DEFER_BLOCKING 0x0 ;  /* 0x0000000000007b1d */ /* 0x000fec0000010000 */
[----:B------:R-:W-:Y:S04]  /*0d50*/  LDS R27, [R9] ;  /* 0x00000000091b7984 */ /* 0x000fe80000000800 */
[----:B------:R-:W-:Y:S04]  /*0d60*/  LDS R30, [R9+0x8] ;  /* 0x00000800091e7984 */ /* 0x000fe80000000800 */
[----:B------:R-:W2:Y:S01]  /*0d70*/  LDS.64 R20, [R8] ;  /* 0x0000000008147984 */ /* 0x000ea20000000a00 */
[----:B------:R-:W-:Y:S06]  /*0d80*/  BAR.SYNC.DEFER_BLOCKING 0x0 ;  /* 0x0000000000007b1d */ /* 0x000fec0000010000 */
[----:B------:R-:W3:Y:S04]  /*0d90*/  LDG.E R13, desc[UR8][R12.64+0x18] ;  /* 0x000018080c0d7981 */ /* 0x000ee8000c1e1900 */
[----:B------:R-:W4:Y:S01]  /*0da0*/  LDG.E R24, desc[UR8][R24.64] ;  /* 0x0000000818187981 */ /* 0x000f22000c1e1900 */
[----:B-1----:R-:W-:-:S04]  /*0db0*/  IMAD R14, R16, R14, R15 ;  /* 0x0000000e100e7224 */ /* 0x002fc800078e020f */
[----:B------:R-:W-:-:S04]  /*0dc0*/  IMAD R14, R26, R17, R14 ;  /* 0x000000111a0e7224 */ /* 0x000fc800078e020e */
[----:B0-----:R-:W-:-:S04]  /*0dd0*/  IMAD R14, R18, R29, R14 ;  /* 0x0000001d120e7224 */ /* 0x001fc800078e020e */
[----:B------:R-:W-:-:S04]  /*0de0*/  IMAD R14, R28, R19, R14 ;  /* 0x000000131c0e7224 */ /* 0x000fc800078e020e */
[----:B--2---:R-:W-:-:S04]  /*0df0*/  IMAD R14, R20, R27, R14 ;  /* 0x0000001b140e7224 */ /* 0x004fc800078e020e */
[----:B------:R-:W-:Y:S01]  /*0e00*/  IMAD R21, R30, R21, R14 ;  /* 0x000000151e157224 */ /* 0x000fe200078e020e */
[----:B------:R-:W-:-:S04]  /*0e10*/  LEA R2, R2, -R2, 0x1 ;  /* 0x8000000202027211 */ /* 0x000fc800078e08ff */
[----:B------:R-:W-:Y:S01]  /*0e20*/  IADD3 R2, PT, PT, R2, 0x4, RZ ;  /* 0x0000000402027810 */ /* 0x000fe20007ffe0ff */
[----:B---3--:R-:W-:Y:S04]  /*0e30*/  STS [R10], R13 ;  /* 0x0000000d0a007388 */ /* 0x008fe80000000800 */
[----:B----4-:R-:W-:Y:S01]  /*0e40*/  STS [R11], R24 ;  /* 0x000000180b007388 */ /* 0x010fe20000000800 */
[----:B------:R-:W-:Y:S06]  /*0e50*/  BAR.SYNC.DEFER_BLOCKING 0x0 ;  /* 0x0000000000007b1d */ /* 0x000fec0000010000 */
[----:B------:R-:W-:Y:S04]  /*0e60*/  LDS R32, [R9] ;  /* 0x0000000009207984 */ /* 0x000fe80000000800 */
[----:B------:R-:W0:Y:S04]  /*0e70*/  LDS.64 R22, [R8] ;  /* 0x0000000008167984 */ /* 0x000e280000000a00 */
[----:B------:R-:W1:Y:S01]  /*0e80*/  LDS R33, [R9+0x8] ;  /* 0x0000080009217984 */ /* 0x000e620000000800 */
[----:B0-----:R-:W-:-:S04]  /*0e90*/  IMAD R22, R22, R32, R21 ;  /* 0x0000002016167224 */ /* 0x001fc800078e0215 */
[----:B-1----:R-:W-:Y:S01]  /*0ea0*/  IMAD R15, R33, R23, R22 ;  /* 0x00000017210f7224 */ /* 0x002fe200078e0216 */
[----:B------:R-:W-:Y:S06]  /*0eb0*/  BAR.SYNC.DEFER_BLOCKING 0x0 ;  /* 0x0000000000007b1d */ /* 0x000fec0000010000 */
.L_x_3:
[----:B------:R-:W-:Y:S05]  /*0ec0*/  @!P1 BRA `(.L_x_0) ;  /* 0x0000000000e49947 */ /* 0x000fea0003800000 */
[----:B------:R-:W-:Y:S02]  /*0ed0*/  ISETP.NE.AND P0, PT, R31, 0x1, PT ;  /* 0x000000011f00780c */ /* 0x000fe40003f05270 */
[----:B------:R-:W-:-:S04]  /*0ee0*/  LOP3.LUT R5, R5, 0x1, RZ, 0xc0, !PT ;  /* 0x0000000105057812 */ /* 0x000fc800078ec0ff */
[----:B------:R-:W-:-:S07]  /*0ef0*/  ISETP.NE.U32.AND P1, PT, R5, 0x1, PT ;  /* 0x000000010500780c */ /* 0x000fce0003f25070 */
        /* <DEDUP_REMOVED lines=22> */
[----:B0-----:R-:W-:-:S04]  /*1060*/  IMAD R14, R16, R14, R15 ;  /* 0x0000000e100e7224 */ /* 0x001fc800078e020f */
[----:B------:R-:W-:Y:S01]  /*1070*/  IMAD R17, R22, R17, R14 ;  /* 0x0000001116117224 */ /* 0x000fe200078e020e */
[----:B------:R-:W-:-:S04]  /*1080*/  LEA R2, R2, -R2, 0x1 ;  /* 0x8000000202027211 */ /* 0x000fc800078e08ff */
[----:B------:R-:W-:Y:S01]  /*1090*/  IADD3 R2, PT, PT, R2, 0x2, RZ ;  /* 0x0000000202027810 */ /* 0x000fe20007ffe0ff */
        /* <DEDUP_REMOVED lines=9> */
.L_x_4:
[----:B------:R-:W-:Y:S05]  /*1130*/  @P1 BRA `(.L_x_0) ;  /* 0x0000000000481947 */ /* 0x000fea0003800000 */
[----:B------:R-:W0:Y:S01]  /*1140*/  LDC.64 R12, c[0x0][0x380] ;  /* 0x0000e000ff0c7b82 */ /* 0x000e220000000a00 */
[C---:B------:R-:W-:Y:S02]  /*1150*/  LEA R0, R2.reuse, R0, 0x1 ;  /* 0x0000000002007211 */ /* 0x040fe400078e08ff */
[----:B------:R-:W-:-:S03]  /*1160*/  LEA R7, R2, R7, 0x1 ;  /* 0x0000000702077211 */ /* 0x000fc600078e08ff */
[----:B------:R-:W-:Y:S02]  /*1170*/  IMAD R5, R0, R3, R6 ;  /* 0x0000000300057224 */ /* 0x000fe400078e0206 */
[----:B------:R-:W1:Y:S01]  /*1180*/  LDC.64 R16, c[0x0][0x388] ;  /* 0x0000e200ff107b82 */ /* 0x000e620000000a00 */
[----:B0-----:R-:W-:-:S06]  /*1190*/  IMAD.WIDE R12, R7, 0x4, R12 ;  /* 0x00000004070c7825 */ /* 0x001fcc00078e020c */
[----:B------:R-:W2:Y:S01]  /*11a0*/  LDG.E R13, desc[UR8][R12.64] ;  /* 0x000000080c0d7981 */ /* 0x000ea2000c1e1900 */
[----:B-1----:R-:W-:-:S06]  /*11b0*/  IMAD.WIDE.U32 R16, R5, 0x4, R16 ;  /* 0x0000000405107825 */ /* 0x002fcc00078e0010 */
[----:B------:R-:W3:Y:S04]  /*11c0*/  LDG.E R16, desc[UR8][R16.64] ;  /* 0x0000000810107981 */ /* 0x000ee8000c1e1900 */
        /* <DEDUP_REMOVED lines=9> */
.L_x_0:
[----:B------:R-:W0:Y:S01]  /*1260*/  LDC.64 R8, c[0x0][0x390] ;  /* 0x0000e400ff087b82 */ /* 0x000e220000000a00 */
[----:B------:R-:W-:-:S04]  /*1270*/  IMAD R3, R4, R3, R6 ;  /* 0x0000000304037224 */ /* 0x000fc800078e0206 */
[----:B0-----:R-:W-:-:S05]  /*1280*/  IMAD.WIDE R2, R3, 0x4, R8 ;  /* 0x0000000403027825 */ /* 0x001fca00078e0208 */
[----:B------:R-:W-:Y:S01]  /*1290*/  STG.E desc[UR8][R2.64], R15 ;  /* 0x0000000f02007986 */ /* 0x000fe2000c101908 */
[----:B------:R-:W-:Y:S05]  /*12a0*/  EXIT ;  /* 0x000000000000794d */ /* 0x000fea0003800000 */
.L_x_5:
[----:B------:R-:W-:-:S00]  /*12b0*/  BRA `(.L_x_5) ;  /* 0xfffffffc00fc7947 */ /* 0x000fc0000383ffff */
[----:B------:R-:W-:-:S00]  /*12c0*/  NOP ;  /* 0x0000000000007918 */ /* 0x000fc00000000000 */
        /* <DEDUP_REMOVED lines=11> */
.L_x_6:


//--------------------- .nv.shared._Z15MatrixMulKernelPiS_S_i --------------------------
	.section	.nv.shared._Z15MatrixMulKernelPiS_S_i,"aw",@nobits
	.sectionflags	@""
	.align	4
.nv.shared._Z15MatrixMulKernelPiS_S_i:
	.zero		1056


//--------------------- .nv.shared.reserved.0     --------------------------
	.section	.nv.shared.reserved.0,"aw",@nobits
	.weak		__nv_reservedSMEM_offset_0_alias
	.size		__nv_reservedSMEM_offset_0_alias, 0, 64
	.other		__nv_reservedSMEM_offset_0_alias,@"STO_CUDA_RESERVED_SHARED STV_DEFAULT"
__nv_reservedSMEM_offset_0_alias:
	.zero		0
	.zero		64


//--------------------- .nv.constant0._Z15MatrixMulKernelPiS_S_i --------------------------
	.section	.nv.constant0._Z15MatrixMulKernelPiS_S_i,"a",@progbits
	.sectionflags	@""
	.align	4
.nv.constant0._Z15MatrixMulKernelPiS_S_i:
	.zero		924


//--------------------- SYMBOLS --------------------------

	.type		.nv.reservedSmem.offset0,@object
	.size		.nv.reservedSmem.offset0,0x4
	.type		.nv.reservedSmem.cap,@object
	.size		.nv.reservedSmem.cap,0x4
